	.headerflags	@"EF_CUDA_TEXMODE_UNIFIED EF_CUDA_64BIT_ADDRESS EF_CUDA_ACCELERATORS EF_CUDA_SM90 EF_CUDA_VIRTUAL_SM(EF_CUDA_SM90)"
	.elftype	@"ET_EXEC"


//--------------------- .nv.info                  --------------------------
	.section	.nv.info,"",@"SHT_CUDA_INFO"
	.align	4


	//----- nvinfo : EIATTR_REGCOUNT
	.align		4
        /*0000*/ 	.byte	0x04, 0x2f
        /*0002*/ 	.short	(.L_1 - .L_0)
	.align		4
.L_0:
        /*0004*/ 	.word	index@(triton_poi_fused_convolution_max_pool2d_with_indices_relu_18)
        /*0008*/ 	.word	0x00000028


	//----- nvinfo : EIATTR_MIN_STACK_SIZE
	.align		4
.L_1:
        /*000c*/ 	.byte	0x04, 0x12
        /*000e*/ 	.short	(.L_3 - .L_2)
	.align		4
.L_2:
        /*0010*/ 	.word	index@(triton_poi_fused_convolution_max_pool2d_with_indices_relu_18)
        /*0014*/ 	.word	0x00000000


	//----- nvinfo : EIATTR_FRAME_SIZE
	.align		4
.L_3:
        /*0018*/ 	.byte	0x04, 0x11
        /*001a*/ 	.short	(.L_5 - .L_4)
	.align		4
.L_4:
        /*001c*/ 	.word	index@(triton_poi_fused_convolution_max_pool2d_with_indices_relu_18)
        /*0020*/ 	.word	0x00000000


	//----- nvinfo : EIATTR_MIN_STACK_SIZE
	.align		4
.L_5:
        /*0024*/ 	.byte	0x04, 0x12
        /*0026*/ 	.short	(.L_7 - .L_6)
	.align		4
.L_6:
        /*0028*/ 	.word	index@(triton_poi_fused_convolution_max_pool2d_with_indices_relu_18)
        /*002c*/ 	.word	0x00000000
.L_7:


//--------------------- .nv.info.triton_poi_fused_convolution_max_pool2d_with_indices_relu_18 --------------------------
	.section	.nv.info.triton_poi_fused_convolution_max_pool2d_with_indices_relu_18,"",@"SHT_CUDA_INFO"
	.sectionflags	@""
	.align	4


	//----- nvinfo : EIATTR_CUDA_API_VERSION
	.align		4
        /*0000*/ 	.byte	0x04, 0x37
        /*0002*/ 	.short	(.L_9 - .L_8)
.L_8:
        /*0004*/ 	.word	0x0000007c


	//----- nvinfo : EIATTR_KPARAM_INFO
	.align		4
.L_9:
        /*0008*/ 	.byte	0x04, 0x17
        /*000a*/ 	.short	(.L_11 - .L_10)
.L_10:
        /*000c*/ 	.word	0x00000000
        /*0010*/ 	.short	0x0005
        /*0012*/ 	.short	0x0024
        /*0014*/ 	.byte	0x00, 0xf0, 0x11, 0x00


	//----- nvinfo : EIATTR_KPARAM_INFO
	.align		4
.L_11:
        /*0018*/ 	.byte	0x04, 0x17
        /*001a*/ 	.short	(.L_13 - .L_12)
.L_12:
        /*001c*/ 	.word	0x00000000
        /*0020*/ 	.short	0x0004
        /*0022*/ 	.short	0x0020
        /*0024*/ 	.byte	0x00, 0xf0, 0x11, 0x00


	//----- nvinfo : EIATTR_KPARAM_INFO
	.align		4
.L_13:
        /*0028*/ 	.byte	0x04, 0x17
        /*002a*/ 	.short	(.L_15 - .L_14)
.L_14:
        /*002c*/ 	.word	0x00000000
        /*0030*/ 	.short	0x0003
        /*0032*/ 	.short	0x0018
        /*0034*/ 	.byte	0x00, 0xf4, 0x21, 0x00


	//----- nvinfo : EIATTR_KPARAM_INFO
	.align		4
.L_15:
        /*0038*/ 	.byte	0x04, 0x17
        /*003a*/ 	.short	(.L_17 - .L_16)
.L_16:
        /*003c*/ 	.word	0x00000000
        /*0040*/ 	.short	0x0002
        /*0042*/ 	.short	0x0010
        /*0044*/ 	.byte	0x00, 0xf4, 0x21, 0x00


	//----- nvinfo : EIATTR_KPARAM_INFO
	.align		4
.L_17:
        /*0048*/ 	.byte	0x04, 0x17
        /*004a*/ 	.short	(.L_19 - .L_18)
.L_18:
        /*004c*/ 	.word	0x00000000
        /*0050*/ 	.short	0x0001
        /*0052*/ 	.short	0x0008
        /*0054*/ 	.byte	0x00, 0xf4, 0x21, 0x00


	//----- nvinfo : EIATTR_KPARAM_INFO
	.align		4
.L_19:
        /*0058*/ 	.byte	0x04, 0x17
        /*005a*/ 	.short	(.L_21 - .L_20)
.L_20:
        /*005c*/ 	.word	0x00000000
        /*0060*/ 	.short	0x0000
        /*0062*/ 	.short	0x0000
        /*0064*/ 	.byte	0x00, 0xf4, 0x21, 0x00


	//----- nvinfo : EIATTR_SPARSE_MMA_MASK
	.align		4
.L_21:
        /*0068*/ 	.byte	0x03, 0x50
        /*006a*/ 	.short	0x0000


	//----- nvinfo : EIATTR_MAXREG_COUNT
	.align		4
        /*006c*/ 	.byte	0x03, 0x1b
        /*006e*/ 	.short	0x00ff


	//----- nvinfo : EIATTR_EXIT_INSTR_OFFSETS
	.align		4
        /*0070*/ 	.byte	0x04, 0x1c
        /*0072*/ 	.short	(.L_23 - .L_22)


	//   ....[0]....
.L_22:
        /*0074*/ 	.word	0x00000c70


	//   ....[1]....
        /*0078*/ 	.word	0x00000c90


	//----- nvinfo : EIATTR_REQNTID
	.align		4
.L_23:
        /*007c*/ 	.byte	0x04, 0x10
        /*007e*/ 	.short	(.L_25 - .L_24)
.L_24:
        /*0080*/ 	.word	0x00000100
        /*0084*/ 	.word	0x00000001
        /*0088*/ 	.word	0x00000001


	//----- nvinfo : EIATTR_CBANK_PARAM_SIZE
	.align		4
.L_25:
        /*008c*/ 	.byte	0x03, 0x19
        /*008e*/ 	.short	0x0028


	//----- nvinfo : EIATTR_PARAM_CBANK
	.align		4
        /*0090*/ 	.byte	0x04, 0x0a
        /*0092*/ 	.short	(.L_27 - .L_26)
	.align		4
.L_26:
        /*0094*/ 	.word	index@(.nv.constant0.triton_poi_fused_convolution_max_pool2d_with_indices_relu_18)
        /*0098*/ 	.short	0x0210
        /*009a*/ 	.short	0x0028


	//----- nvinfo : EIATTR_SW_WAR
	.align		4
.L_27:
        /*009c*/ 	.byte	0x04, 0x36
        /*009e*/ 	.short	(.L_29 - .L_28)
.L_28:
        /*00a0*/ 	.word	0x00000008
.L_29:


//--------------------- .nv.callgraph             --------------------------
	.section	.nv.callgraph,"",@"SHT_CUDA_CALLGRAPH"
	.align	4
	.sectionentsize	8
	.align		4
        /*0000*/ 	.word	0x00000000
	.align		4
        /*0004*/ 	.word	0xffffffff
	.align		4
        /*0008*/ 	.word	0x00000000
	.align		4
        /*000c*/ 	.word	0xfffffffe
	.align		4
        /*0010*/ 	.word	0x00000000
	.align		4
        /*0014*/ 	.word	0xfffffffd
	.align		4
        /*0018*/ 	.word	0x00000000
	.align		4
        /*001c*/ 	.word	0xfffffffc


//--------------------- .text.triton_poi_fused_convolution_max_pool2d_with_indices_relu_18 --------------------------
	.section	.text.triton_poi_fused_convolution_max_pool2d_with_indices_relu_18,"ax",@progbits
	.sectionflags	@"SHF_BARRIERS=1"
	.align	128
        .global         triton_poi_fused_convolution_max_pool2d_with_indices_relu_18
        .type           triton_poi_fused_convolution_max_pool2d_with_indices_relu_18,@function
        .size           triton_poi_fused_convolution_max_pool2d_with_indices_relu_18,(.L_x_1 - triton_poi_fused_convolution_max_pool2d_with_indices_relu_18)
        .other          triton_poi_fused_convolution_max_pool2d_with_indices_relu_18,@"STO_CUDA_ENTRY STV_DEFAULT"
triton_poi_fused_convolution_max_pool2d_with_indices_relu_18:
.text.triton_poi_fused_convolution_max_pool2d_with_indices_relu_18:
[----:B------:R-:W0:Y:S01]  /*0000*/  LDC R1, c[0x0][0x28] ;  /* 0x00000a00ff017b82 */ /* 0x000e220000000800 */
[----:B------:R-:W1:Y:S07]  /*0010*/  S2R R0, SR_CTAID.Y ;  /* 0x0000000000007919 */ /* 0x000e6e0000002600 */
[----:B------:R-:W2:Y:S01]  /*0020*/  LDC.64 R26, c[0x0][0x210] ;  /* 0x00008400ff1a7b82 */ /* 0x000ea20000000a00 */
[----:B------:R-:W-:Y:S02]  /*0030*/  CS2R R16, SRZ ;  /* 0x0000000000107805 */ /* 0x000fe4000001ff00 */
[----:B------:R-:W-:Y:S01]  /*0040*/  CS2R R18, SRZ ;  /* 0x0000000000127805 */ /* 0x000fe2000001ff00 */
[----:B------:R-:W3:Y:S01]  /*0050*/  S2R R33, SR_TID.X ;  /* 0x0000000000217919 */ /* 0x000ee20000002100 */
[----:B------:R-:W-:-:S02]  /*0060*/  CS2R R20, SRZ ;  /* 0x0000000000147805 */ /* 0x000fc4000001ff00 */
[----:B------:R-:W-:Y:S01]  /*0070*/  CS2R R22, SRZ ;  /* 0x0000000000167805 */ /* 0x000fe2000001ff00 */
[----:B------:R-:W-:Y:S01]  /*0080*/  ULDC.64 UR6, c[0x0][0x208] ;  /* 0x0000820000067ab9 */ /* 0x000fe20000000a00 */
[----:B------:R-:W4:Y:S01]  /*0090*/  S2R R24, SR_CTAID.X ;  /* 0x0000000000187919 */ /* 0x000f220000002500 */
[----:B------:R-:W5:Y:S01]  /*00a0*/  LDC.64 R8, c[0x0][0x218] ;  /* 0x00008600ff087b82 */ /* 0x000f620000000a00 */
[----:B------:R-:W-:Y:S01]  /*00b0*/  CS2R R6, SRZ ;  /* 0x0000000000067805 */ /* 0x000fe2000001ff00 */
[----:B-1----:R-:W-:Y:S01]  /*00c0*/  IMAD.SHL.U32 R30, R0, 0x40, RZ ;  /* 0x00000040001e7824 */ /* 0x002fe200078e00ff */
[----:B------:R-:W-:Y:S01]  /*00d0*/  SHF.R.S32.HI R0, RZ, 0x19, R0 ;  /* 0x00000019ff007819 */ /* 0x000fe20000011400 */
[----:B---3--:R-:W-:-:S03]  /*00e0*/  IMAD.SHL.U32 R25, R33, 0x4, RZ ;  /* 0x0000000421197824 */ /* 0x008fc600078e00ff */
[----:B------:R-:W-:Y:S02]  /*00f0*/  SGXT R0, R0, 0x1 ;  /* 0x000000010000781a */ /* 0x000fe40000000200 */
[----:B------:R-:W-:Y:S01]  /*0100*/  SHF.R.U32.HI R29, RZ, 0x4, R33 ;  /* 0x00000004ff1d7819 */ /* 0x000fe20000011621 */
[----:B----4-:R-:W-:Y:S01]  /*0110*/  IMAD.SHL.U32 R24, R24, 0x40, RZ ;  /* 0x0000004018187824 */ /* 0x010fe200078e00ff */
[----:B------:R-:W-:Y:S02]  /*0120*/  LOP3.LUT R13, R30, 0x3c, R25, 0xf8, !PT ;  /* 0x0000003c1e0d7812 */ /* 0x000fe400078ef819 */
[----:B------:R-:W-:Y:S02]  /*0130*/  SGXT.U32 R29, R29, 0x4 ;  /* 0x000000041d1d781a */ /* 0x000fe40000000000 */
[----:B------:R-:W-:Y:S02]  /*0140*/  LEA.HI R0, R0, R13, RZ, 0x9 ;  /* 0x0000000d00007211 */ /* 0x000fe400078f48ff */
[----:B------:R-:W-:-:S02]  /*0150*/  LOP3.LUT R3, R24, 0x30, R29, 0xfe, !PT ;  /* 0x0000003018037812 */ /* 0x000fc400078efe1d */
[----:B------:R-:W-:Y:S02]  /*0160*/  LOP3.LUT R2, R0, 0xfffffe00, RZ, 0xc0, !PT ;  /* 0xfffffe0000027812 */ /* 0x000fe400078ec0ff */
[----:B------:R-:W-:Y:S02]  /*0170*/  LOP3.LUT R28, R24, R29, RZ, 0xfc, !PT ;  /* 0x0000001d181c7212 */ /* 0x000fe400078efcff */
[----:B------:R-:W-:Y:S01]  /*0180*/  ISETP.GE.AND P0, PT, R3, 0x40, PT ;  /* 0x000000400300780c */ /* 0x000fe20003f06270 */
[----:B------:R-:W-:Y:S01]  /*0190*/  IMAD.IADD R13, R13, 0x1, -R2 ;  /* 0x000000010d0d7824 */ /* 0x000fe200078e0a02 */
[----:B------:R-:W-:Y:S01]  /*01a0*/  ISETP.GE.AND P3, PT, R28, 0x40, PT ;  /* 0x000000401c00780c */ /* 0x000fe20003f66270 */
[----:B------:R-:W-:Y:S01]  /*01b0*/  IMAD.SHL.U32 R2, R0, 0x40, RZ ;  /* 0x0000004000027824 */ /* 0x000fe200078e00ff */
[----:B------:R-:W-:Y:S01]  /*01c0*/  LOP3.LUT R0, R24, 0x10, R29, 0xfe, !PT ;  /* 0x0000001018007812 */ /* 0x000fe200078efe1d */
[----:B-----5:R-:W-:-:S03]  /*01d0*/  IMAD.WIDE R8, R13, 0x4, R8 ;  /* 0x000000040d087825 */ /* 0x020fc600078e0208 */
[----:B------:R-:W-:Y:S02]  /*01e0*/  LOP3.LUT R4, R2, 0xffff8000, RZ, 0xc0, !PT ;  /* 0xffff800002047812 */ /* 0x000fe400078ec0ff */
[----:B------:R-:W-:Y:S02]  /*01f0*/  LOP3.LUT R2, R24, 0x20, R29, 0xfe, !PT ;  /* 0x0000002018027812 */ /* 0x000fe400078efe1d */
[----:B------:R-:W-:Y:S01]  /*0200*/  ISETP.GE.AND P2, PT, R0, 0x40, PT ;  /* 0x000000400000780c */ /* 0x000fe20003f46270 */
[----:B------:R-:W-:Y:S01]  /*0210*/  IMAD.IADD R5, R13, 0x1, R4 ;  /* 0x000000010d057824 */ /* 0x000fe200078e0204 */
[----:B------:R-:W-:-:S03]  /*0220*/  ISETP.GE.AND P1, PT, R2, 0x40, PT ;  /* 0x000000400200780c */ /* 0x000fc60003f26270 */
[--C-:B------:R-:W-:Y:S02]  /*0230*/  IMAD R0, R0, 0x200, R5.reuse ;  /* 0x0000020000007824 */ /* 0x100fe400078e0205 */
[----:B------:R-:W-:Y:S02]  /*0240*/  IMAD R2, R2, 0x200, R5 ;  /* 0x0000020002027824 */ /* 0x000fe400078e0205 */
[----:B--2---:R-:W-:-:S04]  /*0250*/  IMAD.WIDE R10, R0, 0x4, R26 ;  /* 0x00000004000a7825 */ /* 0x004fc800078e021a */
[--C-:B------:R-:W-:Y:S01]  /*0260*/  IMAD R3, R3, 0x200, R5.reuse ;  /* 0x0000020003037824 */ /* 0x100fe200078e0205 */
[----:B------:R-:W2:Y:S01]  /*0270*/  @!P2 LDG.E.EL.128 R16, desc[UR6][R10.64] ;  /* 0x000000060a10a981 */ /* 0x000ea2000c2e1d00 */
[----:B------:R-:W-:Y:S01]  /*0280*/  IMAD R28, R28, 0x200, R5 ;  /* 0x000002001c1c7824 */ /* 0x000fe200078e0205 */
[----:B------:R-:W-:Y:S01]  /*0290*/  CS2R R4, SRZ ;  /* 0x0000000000047805 */ /* 0x000fe2000001ff00 */
[--C-:B------:R-:W-:Y:S01]  /*02a0*/  IMAD.WIDE R36, R2, 0x4, R26.reuse ;  /* 0x0000000402247825 */ /* 0x100fe200078e021a */
[----:B------:R-:W-:Y:S02]  /*02b0*/  CS2R R12, SRZ ;  /* 0x00000000000c7805 */ /* 0x000fe4000001ff00 */
[----:B------:R-:W-:Y:S01]  /*02c0*/  CS2R R14, SRZ ;  /* 0x00000000000e7805 */ /* 0x000fe2000001ff00 */
[--C-:B------:R-:W-:Y:S01]  /*02d0*/  IMAD.WIDE R34, R3, 0x4, R26.reuse ;  /* 0x0000000403227825 */ /* 0x100fe200078e021a */
[----:B------:R-:W3:Y:S04]  /*02e0*/  @!P1 LDG.E.EL.128 R20, desc[UR6][R36.64] ;  /* 0x0000000624149981 */ /* 0x000ee8000c2e1d00 */
[----:B------:R-:W2:Y:S01]  /*02f0*/  LDG.E.EL.128 R8, desc[UR6][R8.64] ;  /* 0x0000000608087981 */ /* 0x000ea2000c2e1d00 */
[----:B------:R-:W-:-:S03]  /*0300*/  IMAD.WIDE R26, R28, 0x4, R26 ;  /* 0x000000041c1a7825 */ /* 0x000fc600078e021a */
[----:B------:R1:W4:Y:S04]  /*0310*/  @!P0 LDG.E.EL.128 R4, desc[UR6][R34.64] ;  /* 0x0000000622048981 */ /* 0x000328000c2e1d00 */
[----:B------:R5:W4:Y:S01]  /*0320*/  @!P3 LDG.E.EL.128 R12, desc[UR6][R26.64] ;  /* 0x000000061a0cb981 */ /* 0x000b22000c2e1d00 */
[----:B------:R-:W5:Y:S01]  /*0330*/  S2UR UR5, SR_CgaCtaId ;  /* 0x00000000000579c3 */ /* 0x000f620000008800 */
[----:B------:R-:W-:Y:S01]  /*0340*/  IMAD.SHL.U32 R31, R33, 0x100, RZ ;  /* 0x00000100211f7824 */ /* 0x000fe200078e00ff */
[----:B------:R-:W-:Y:S01]  /*0350*/  SHF.R.U32.HI R32, RZ, 0x4, R33 ;  /* 0x00000004ff207819 */ /* 0x000fe20000011621 */
[----:B------:R-:W-:-:S03]  /*0360*/  UMOV UR4, 0x400 ;  /* 0x0000040000047882 */ /* 0x000fc60000000000 */
[----:B------:R-:W-:Y:S02]  /*0370*/  LOP3.LUT R31, R31, 0xf00, RZ, 0xc0, !PT ;  /* 0x00000f001f1f7812 */ /* 0x000fe400078ec0ff */
[----:B-1----:R-:W-:Y:S02]  /*0380*/  SGXT.U32 R34, R32, 0x4 ;  /* 0x000000042022781a */ /* 0x002fe40000000000 */
[C---:B------:R-:W-:Y:S02]  /*0390*/  LOP3.LUT R32, R31.reuse, 0x40, RZ, 0xfc, !PT ;  /* 0x000000401f207812 */ /* 0x040fe400078efcff */
[C---:B------:R-:W-:Y:S02]  /*03a0*/  LOP3.LUT R35, R31.reuse, 0x80, RZ, 0xfc, !PT ;  /* 0x000000801f237812 */ /* 0x040fe400078efcff */
[C---:B------:R-:W-:Y:S02]  /*03b0*/  LOP3.LUT R34, R31.reuse, R34, RZ, 0xfc, !PT ;  /* 0x000000221f227212 */ /* 0x040fe400078efcff */
[----:B0----5:R-:W-:Y:S01]  /*03c0*/  LOP3.LUT R26, R31, 0xc0, RZ, 0xfc, !PT ;  /* 0x000000c01f1a7812 */ /* 0x021fe200078efcff */
[----:B------:R-:W-:-:S06]  /*03d0*/  UPRMT UR4, UR5, 0x654, UR4 ;  /* 0x0000065405047896 */ /* 0x000fcc0008000004 */
[----:B------:R-:W-:Y:S02]  /*03e0*/  LEA.HI R31, R31, UR4, RZ, 0x1c ;  /* 0x000000041f1f7c11 */ /* 0x000fe4000f8fe0ff */
[----:B------:R-:W-:Y:S02]  /*03f0*/  LEA.HI R27, R32, UR4, RZ, 0x1c ;  /* 0x00000004201b7c11 */ /* 0x000fe4000f8fe0ff */
[----:B------:R-:W-:Y:S02]  /*0400*/  LEA.HI R35, R35, UR4, RZ, 0x1c ;  /* 0x0000000423237c11 */ /* 0x000fe4000f8fe0ff */
[----:B------:R-:W-:Y:S01]  /*0410*/  LEA.HI R37, R26, UR4, RZ, 0x1c ;  /* 0x000000041a257c11 */ /* 0x000fe2000f8fe0ff */
[C---:B------:R-:W-:Y:S02]  /*0420*/  IMAD R31, R34.reuse, 0x4, R31 ;  /* 0x00000004221f7824 */ /* 0x040fe400078e021f */
[C---:B------:R-:W-:Y:S02]  /*0430*/  IMAD R32, R34.reuse, 0x4, R27 ;  /* 0x0000000422207824 */ /* 0x040fe400078e021b */
[----:B------:R-:W-:-:S02]  /*0440*/  IMAD R27, R34, 0x4, R35 ;  /* 0x00000004221b7824 */ /* 0x000fc400078e0223 */
[----:B------:R-:W-:Y:S02]  /*0450*/  IMAD R26, R34, 0x4, R37 ;  /* 0x00000004221a7824 */ /* 0x000fe400078e0225 */
[----:B------:R-:W0:Y:S01]  /*0460*/  LDC.64 R34, c[0x0][0x220] ;  /* 0x00008800ff227b82 */ /* 0x000e220000000a00 */
[C---:B--2---:R-:W-:Y:S01]  /*0470*/  FSETP.GEU.AND P6, PT, R8.reuse, -R16, PT ;  /* 0x800000100800720b */ /* 0x044fe20003fce000 */
[C---:B------:R-:W-:Y:S01]  /*0480*/  FADD R16, R8.reuse, R16 ;  /* 0x0000001008107221 */ /* 0x040fe20000000000 */
[C---:B---3--:R-:W-:Y:S01]  /*0490*/  FSETP.GEU.AND P4, PT, R8.reuse, -R20, PT ;  /* 0x800000140800720b */ /* 0x048fe20003f8e000 */
[C---:B------:R-:W-:Y:S01]  /*04a0*/  FADD R20, R8.reuse, R20 ;  /* 0x0000001408147221 */ /* 0x040fe20000000000 */
[C---:B----4-:R-:W-:Y:S01]  /*04b0*/  FSETP.GEU.AND P5, PT, R8.reuse, -R4, PT ;  /* 0x800000040800720b */ /* 0x050fe20003fae000 */
[----:B------:R-:W-:Y:S01]  /*04c0*/  FADD R4, R8, R4 ;  /* 0x0000000408047221 */ /* 0x000fe20000000000 */
[----:B------:R-:W-:Y:S02]  /*04d0*/  FSEL R16, R16, RZ, P6 ;  /* 0x000000ff10107208 */ /* 0x000fe40003000000 */
[C---:B------:R-:W-:Y:S01]  /*04e0*/  FSETP.GEU.AND P6, PT, R8.reuse, -R12, PT ;  /* 0x8000000c0800720b */ /* 0x040fe20003fce000 */
[----:B------:R-:W-:Y:S01]  /*04f0*/  FADD R12, R8, R12 ;  /* 0x0000000c080c7221 */ /* 0x000fe20000000000 */
[----:B------:R-:W-:-:S02]  /*0500*/  FSEL R8, R20, RZ, P4 ;  /* 0x000000ff14087208 */ /* 0x000fc40002000000 */
[C---:B------:R-:W-:Y:S01]  /*0510*/  FSETP.GEU.AND P4, PT, R9.reuse, -R17, PT ;  /* 0x800000110900720b */ /* 0x040fe20003f8e000 */
[C---:B------:R-:W-:Y:S01]  /*0520*/  FADD R17, R9.reuse, R17 ;  /* 0x0000001109117221 */ /* 0x040fe20000000000 */
[----:B------:R-:W-:Y:S02]  /*0530*/  FSEL R4, R4, RZ, P5 ;  /* 0x000000ff04047208 */ /* 0x000fe40002800000 */
[C---:B------:R-:W-:Y:S01]  /*0540*/  FSETP.GEU.AND P5, PT, R9.reuse, -R21, PT ;  /* 0x800000150900720b */ /* 0x040fe20003fae000 */
[C---:B------:R-:W-:Y:S01]  /*0550*/  FADD R21, R9.reuse, R21 ;  /* 0x0000001509157221 */ /* 0x040fe20000000000 */
[----:B------:R-:W-:Y:S02]  /*0560*/  FSEL R12, R12, RZ, P6 ;  /* 0x000000ff0c0c7208 */ /* 0x000fe40003000000 */
[C---:B------:R-:W-:Y:S01]  /*0570*/  FSETP.GEU.AND P6, PT, R9.reuse, -R5, PT ;  /* 0x800000050900720b */ /* 0x040fe20003fce000 */
[----:B------:R-:W-:Y:S01]  /*0580*/  FADD R5, R9, R5 ;  /* 0x0000000509057221 */ /* 0x000fe20000000000 */
[----:B------:R-:W-:-:S02]  /*0590*/  FSEL R17, R17, RZ, P4 ;  /* 0x000000ff11117208 */ /* 0x000fc40002000000 */
[C---:B------:R-:W-:Y:S01]  /*05a0*/  FSETP.GEU.AND P4, PT, R9.reuse, -R13, PT ;  /* 0x8000000d0900720b */ /* 0x040fe20003f8e000 */
[----:B------:R-:W-:Y:S01]  /*05b0*/  FADD R13, R9, R13 ;  /* 0x0000000d090d7221 */ /* 0x000fe20000000000 */
[----:B------:R-:W-:Y:S02]  /*05c0*/  FSEL R9, R21, RZ, P5 ;  /* 0x000000ff15097208 */ /* 0x000fe40002800000 */
[C---:B------:R-:W-:Y:S01]  /*05d0*/  FSETP.GEU.AND P5, PT, R10.reuse, -R18, PT ;  /* 0x800000120a00720b */ /* 0x040fe20003fae000 */
[C---:B------:R-:W-:Y:S01]  /*05e0*/  FADD R18, R10.reuse, R18 ;  /* 0x000000120a127221 */ /* 0x040fe20000000000 */
[----:B------:R-:W-:Y:S02]  /*05f0*/  FSEL R5, R5, RZ, P6 ;  /* 0x000000ff05057208 */ /* 0x000fe40003000000 */
[C---:B------:R-:W-:Y:S01]  /*0600*/  FSETP.GEU.AND P6, PT, R10.reuse, -R22, PT ;  /* 0x800000160a00720b */ /* 0x040fe20003fce000 */
[----:B------:R-:W-:Y:S01]  /*0610*/  FADD R22, R10, R22 ;  /* 0x000000160a167221 */ /* 0x000fe20000000000 */
[----:B------:R-:W-:-:S02]  /*0620*/  FSEL R13, R13, RZ, P4 ;  /* 0x000000ff0d0d7208 */ /* 0x000fc40002000000 */
[----:B------:R-:W-:Y:S02]  /*0630*/  FSEL R18, R18, RZ, P5 ;  /* 0x000000ff12127208 */ /* 0x000fe40002800000 */
[C---:B------:R-:W-:Y:S01]  /*0640*/  FSETP.GEU.AND P4, PT, R10.reuse, -R6, PT ;  /* 0x800000060a00720b */ /* 0x040fe20003f8e000 */
[C---:B------:R-:W-:Y:S01]  /*0650*/  FADD R6, R10.reuse, R6 ;  /* 0x000000060a067221 */ /* 0x040fe20000000000 */
[C---:B------:R-:W-:Y:S01]  /*0660*/  FSETP.GEU.AND P5, PT, R10.reuse, -R14, PT ;  /* 0x8000000e0a00720b */ /* 0x040fe20003fae000 */
[----:B------:R-:W-:Y:S01]  /*0670*/  FADD R14, R10, R14 ;  /* 0x0000000e0a0e7221 */ /* 0x000fe20000000000 */
[----:B------:R-:W-:Y:S02]  /*0680*/  FSEL R10, R22, RZ, P6 ;  /* 0x000000ff160a7208 */ /* 0x000fe40003000000 */
[C---:B------:R-:W-:Y:S01]  /*0690*/  FSETP.GEU.AND P6, PT, R11.reuse, -R15, PT ;  /* 0x8000000f0b00720b */ /* 0x040fe20003fce000 */
[----:B------:R-:W-:Y:S01]  /*06a0*/  FADD R15, R11, R15 ;  /* 0x0000000f0b0f7221 */ /* 0x000fe20000000000 */
[----:B------:R-:W-:-:S02]  /*06b0*/  FSEL R6, R6, RZ, P4 ;  /* 0x000000ff06067208 */ /* 0x000fc40002000000 */
[C---:B------:R-:W-:Y:S01]  /*06c0*/  FSETP.GEU.AND P4, PT, R11.reuse, -R19, PT ;  /* 0x800000130b00720b */ /* 0x040fe20003f8e000 */
[----:B------:R-:W-:Y:S01]  /*06d0*/  FADD R19, R11, R19 ;  /* 0x000000130b137221 */ /* 0x000fe20000000000 */
[----:B------:R-:W-:Y:S02]  /*06e0*/  FSEL R14, R14, RZ, P5 ;  /* 0x000000ff0e0e7208 */ /* 0x000fe40002800000 */
[----:B------:R-:W-:Y:S01]  /*06f0*/  FSEL R15, R15, RZ, P6 ;  /* 0x000000ff0f0f7208 */ /* 0x000fe20003000000 */
[----:B------:R-:W-:Y:S01]  /*0700*/  STS [R31], R12 ;  /* 0x0000000c1f007388 */ /* 0x000fe20000000800 */
[C---:B------:R-:W-:Y:S01]  /*0710*/  FSETP.GEU.AND P5, PT, R11.reuse, -R23, PT ;  /* 0x800000170b00720b */ /* 0x040fe20003fae000 */
[----:B------:R-:W-:Y:S01]  /*0720*/  FADD R23, R11, R23 ;  /* 0x000000170b177221 */ /* 0x000fe20000000000 */
[----:B------:R-:W-:Y:S01]  /*0730*/  FSEL R19, R19, RZ, P4 ;  /* 0x000000ff13137208 */ /* 0x000fe20002000000 */
[----:B------:R-:W-:Y:S01]  /*0740*/  STS [R32+0x100], R13 ;  /* 0x0001000d20007388 */ /* 0x000fe20000000800 */
[----:B------:R-:W-:-:S03]  /*0750*/  FSETP.GEU.AND P4, PT, R11, -R7, PT ;  /* 0x800000070b00720b */ /* 0x000fc60003f8e000 */
[----:B------:R-:W-:Y:S01]  /*0760*/  STS [R27+0x200], R14 ;  /* 0x0002000e1b007388 */ /* 0x000fe20000000800 */
[----:B------:R-:W-:-:S03]  /*0770*/  FADD R7, R11, R7 ;  /* 0x000000070b077221 */ /* 0x000fc60000000000 */
[----:B------:R-:W-:Y:S01]  /*0780*/  STS [R26+0x300], R15 ;  /* 0x0003000f1a007388 */ /* 0x000fe20000000800 */
[----:B------:R-:W-:-:S03]  /*0790*/  FSEL R11, R23, RZ, P5 ;  /* 0x000000ff170b7208 */ /* 0x000fc60002800000 */
[----:B------:R-:W-:Y:S04]  /*07a0*/  STS [R31+0x40], R16 ;  /* 0x000040101f007388 */ /* 0x000fe80000000800 */
[----:B------:R-:W-:Y:S04]  /*07b0*/  STS [R32+0x140], R17 ;  /* 0x0001401120007388 */ /* 0x000fe80000000800 */
[----:B------:R-:W-:Y:S01]  /*07c0*/  STS [R27+0x240], R18 ;  /* 0x000240121b007388 */ /* 0x000fe20000000800 */
[----:B------:R-:W-:-:S03]  /*07d0*/  FSEL R7, R7, RZ, P4 ;  /* 0x000000ff07077208 */ /* 0x000fc60002000000 */
[----:B------:R-:W-:Y:S04]  /*07e0*/  STS [R26+0x340], R19 ;  /* 0x000340131a007388 */ /* 0x000fe80000000800 */
[----:B------:R-:W-:Y:S04]  /*07f0*/  STS [R31+0x80], R8 ;  /* 0x000080081f007388 */ /* 0x000fe80000000800 */
[----:B------:R-:W-:Y:S04]  /*0800*/  STS [R32+0x180], R9 ;  /* 0x0001800920007388 */ /* 0x000fe80000000800 */
[----:B------:R-:W-:Y:S04]  /*0810*/  STS [R27+0x280], R10 ;  /* 0x0002800a1b007388 */ /* 0x000fe80000000800 */
[----:B------:R-:W-:Y:S04]  /*0820*/  STS [R26+0x380], R11 ;  /* 0x0003800b1a007388 */ /* 0x000fe80000000800 */
[----:B------:R1:W-:Y:S04]  /*0830*/  STS [R31+0xc0], R4 ;  /* 0x0000c0041f007388 */ /* 0x0003e80000000800 */
[----:B------:R-:W-:Y:S04]  /*0840*/  STS [R32+0x1c0], R5 ;  /* 0x0001c00520007388 */ /* 0x000fe80000000800 */
[----:B------:R2:W-:Y:S04]  /*0850*/  STS [R27+0x2c0], R6 ;  /* 0x0002c0061b007388 */ /* 0x0005e80000000800 */
[----:B------:R-:W-:Y:S01]  /*0860*/  STS [R26+0x3c0], R7 ;  /* 0x0003c0071a007388 */ /* 0x000fe20000000800 */
[----:B------:R-:W-:Y:S01]  /*0870*/  SHF.R.U32.HI R20, RZ, 0x2, R33 ;  /* 0x00000002ff147819 */ /* 0x000fe20000011621 */
[----:B------:R-:W-:-:S03]  /*0880*/  IMAD.SHL.U32 R33, R33, 0x4, RZ ;  /* 0x0000000421217824 */ /* 0x000fc600078e00ff */
[----:B------:R-:W-:Y:S02]  /*0890*/  LOP3.LUT R20, R20, 0x3c, RZ, 0xc0, !PT ;  /* 0x0000003c14147812 */ /* 0x000fe400078ec0ff */
[----:B------:R-:W-:-:S03]  /*08a0*/  LOP3.LUT R33, R33, 0x3fc, RZ, 0xc0, !PT ;  /* 0x000003fc21217812 */ /* 0x000fc600078ec0ff */
[----:B------:R-:W-:Y:S01]  /*08b0*/  VIADD R20, R20, UR4 ;  /* 0x0000000414147c36 */ /* 0x000fe20008000000 */
[----:B------:R-:W-:-:S03]  /*08c0*/  LOP3.LUT R37, R33, 0x400, RZ, 0xfc, !PT ;  /* 0x0000040021257812 */ /* 0x000fc600078efcff */
[----:B------:R-:W-:Y:S01]  /*08d0*/  IMAD R36, R33, 0x4, R20 ;  /* 0x0000000421247824 */ /* 0x000fe200078e0214 */
[----:B------:R-:W-:Y:S01]  /*08e0*/  BAR.SYNC.DEFER_BLOCKING 0x0 ;  /* 0x0000000000007b1d */ /* 0x000fe20000010000 */
[----:B------:R-:W-:Y:S02]  /*08f0*/  SHF.R.U32.HI R37, RZ, 0x4, R37 ;  /* 0x00000004ff257819 */ /* 0x000fe40000011625 */
[----:B-1----:R-:W-:Y:S02]  /*0900*/  LOP3.LUT R31, R24, 0x3c, R25, 0xf8, !PT ;  /* 0x0000003c181f7812 */ /* 0x002fe400078ef819 */
[----:B------:R-:W-:Y:S02]  /*0910*/  LOP3.LUT R24, R30, R29, RZ, 0xfc, !PT ;  /* 0x0000001d1e187212 */ /* 0x000fe400078efcff */
[----:B------:R-:W-:-:S03]  /*0920*/  LOP3.LUT R25, R37, 0x7c, RZ, 0xc0, !PT ;  /* 0x0000007c25197812 */ /* 0x000fc600078ec0ff */
[----:B------:R-:W-:Y:S02]  /*0930*/  IMAD R37, R24, 0x40, R31 ;  /* 0x0000004018257824 */ /* 0x000fe400078e021f */
[----:B------:R-:W-:Y:S01]  /*0940*/  VIADD R24, R25, UR4 ;  /* 0x0000000419187c36 */ /* 0x000fe20008000000 */
[----:B------:R-:W-:Y:S04]  /*0950*/  LDS R20, [R36] ;  /* 0x0000000024147984 */ /* 0x000fe80000000800 */
[----:B------:R-:W-:Y:S04]  /*0960*/  LDS R21, [R36+0x4] ;  /* 0x0000040024157984 */ /* 0x000fe80000000800 */
[----:B------:R-:W-:Y:S04]  /*0970*/  LDS R22, [R36+0x8] ;  /* 0x0000080024167984 */ /* 0x000fe80000000800 */
[----:B------:R0:W1:Y:S01]  /*0980*/  LDS R23, [R36+0xc] ;  /* 0x00000c0024177984 */ /* 0x0000620000000800 */
[----:B--2---:R-:W-:-:S05]  /*0990*/  IMAD R27, R33, 0x4, R24 ;  /* 0x00000004211b7824 */ /* 0x004fca00078e0218 */
[----:B------:R-:W-:Y:S04]  /*09a0*/  LDS R24, [R27+0x1000] ;  /* 0x001000001b187984 */ /* 0x000fe80000000800 */
[----:B------:R-:W-:Y:S04]  /*09b0*/  LDS R25, [R27+0x1004] ;  /* 0x001004001b197984 */ /* 0x000fe80000000800 */
[----:B------:R-:W-:Y:S04]  /*09c0*/  LDS R26, [R27+0x1008] ;  /* 0x001008001b1a7984 */ /* 0x000fe80000000800 */
[----:B------:R-:W2:Y:S01]  /*09d0*/  LDS R27, [R27+0x100c] ;  /* 0x00100c001b1b7984 */ /* 0x000ea20000000800 */
[----:B------:R-:W-:Y:S01]  /*09e0*/  ISETP.GE.AND P4, PT, R31, 0x40, PT ;  /* 0x000000401f00780c */ /* 0x000fe20003f86270 */
[----:B0-----:R-:W-:Y:S01]  /*09f0*/  IMAD.WIDE R36, R37, 0x4, R34 ;  /* 0x0000000425247825 */ /* 0x001fe200078e0222 */
[----:B------:R-:W-:-:S11]  /*0a00*/  LOP3.LUT R32, R33, 0x800, RZ, 0xfc, !PT ;  /* 0x0000080021207812 */ /* 0x000fd600078efcff */
[----:B-1----:R0:W-:Y:S02]  /*0a10*/  @!P4 STG.E.128 desc[UR6][R36.64], R20 ;  /* 0x000000142400c986 */ /* 0x0021e4000c101d06 */
[----:B0-----:R-:W-:Y:S02]  /*0a20*/  SHF.R.U32.HI R20, RZ, 0x4, R32 ;  /* 0x00000004ff147819 */ /* 0x001fe40000011620 */
[----:B------:R-:W-:-:S05]  /*0a30*/  LOP3.LUT R32, R30, 0x10, R29, 0xfe, !PT ;  /* 0x000000101e207812 */ /* 0x000fca00078efe1d */
[----:B------:R-:W-:-:S04]  /*0a40*/  IMAD R32, R32, 0x40, R31 ;  /* 0x0000004020207824 */ /* 0x000fc800078e021f */
[----:B------:R-:W-:Y:S01]  /*0a50*/  IMAD.WIDE R36, R32, 0x4, R34 ;  /* 0x0000000420247825 */ /* 0x000fe200078e0222 */
[----:B------:R-:W-:Y:S02]  /*0a60*/  LOP3.LUT R32, R33, 0xc00, RZ, 0xfc, !PT ;  /* 0x00000c0021207812 */ /* 0x000fe400078efcff */
[----:B------:R-:W-:Y:S02]  /*0a70*/  LOP3.LUT R20, R20, 0xbc, RZ, 0xc0, !PT ;  /* 0x000000bc14147812 */ /* 0x000fe400078ec0ff */
[----:B--2---:R0:W-:Y:S03]  /*0a80*/  @!P4 STG.E.128 desc[UR6][R36.64], R24 ;  /* 0x000000182400c986 */ /* 0x0041e6000c101d06 */
[----:B------:R-:W-:-:S04]  /*0a90*/  VIADD R20, R20, UR4 ;  /* 0x0000000414147c36 */ /* 0x000fc80008000000 */
[----:B------:R-:W-:-:S05]  /*0aa0*/  IMAD R23, R33, 0x4, R20 ;  /* 0x0000000421177824 */ /* 0x000fca00078e0214 */
[----:B------:R-:W-:Y:S04]  /*0ab0*/  LDS R20, [R23+0x2000] ;  /* 0x0020000017147984 */ /* 0x000fe80000000800 */
[----:B------:R-:W-:Y:S01]  /*0ac0*/  LDS R21, [R23+0x2004] ;  /* 0x0020040017157984 */ /* 0x000fe20000000800 */
[----:B0-----:R-:W-:-:S03]  /*0ad0*/  SHF.R.U32.HI R24, RZ, 0x4, R32 ;  /* 0x00000004ff187819 */ /* 0x001fc60000011620 */
[----:B------:R-:W-:Y:S01]  /*0ae0*/  LDS R22, [R23+0x2008] ;  /* 0x0020080017167984 */ /* 0x000fe20000000800 */
[----:B------:R-:W-:-:S03]  /*0af0*/  LOP3.LUT R24, R24, 0xfc, RZ, 0xc0, !PT ;  /* 0x000000fc18187812 */ /* 0x000fc600078ec0ff */
[----:B------:R-:W0:Y:S02]  /*0b00*/  LDS R23, [R23+0x200c] ;  /* 0x00200c0017177984 */ /* 0x000e240000000800 */
[----:B------:R-:W-:-:S04]  /*0b10*/  VIADD R24, R24, UR4 ;  /* 0x0000000418187c36 */ /* 0x000fc80008000000 */
[----:B------:R-:W-:Y:S01]  /*0b20*/  IMAD R27, R33, 0x4, R24 ;  /* 0x00000004211b7824 */ /* 0x000fe200078e0218 */
[----:B------:R-:W-:-:S04]  /*0b30*/  LOP3.LUT R32, R30, 0x20, R29, 0xfe, !PT ;  /* 0x000000201e207812 */ /* 0x000fc800078efe1d */
[----:B------:R-:W-:Y:S04]  /*0b40*/  LDS R24, [R27+0x3000] ;  /* 0x003000001b187984 */ /* 0x000fe80000000800 */
[----:B------:R-:W-:Y:S04]  /*0b50*/  LDS R25, [R27+0x3004] ;  /* 0x003004001b197984 */ /* 0x000fe80000000800 */
[----:B------:R-:W-:Y:S04]  /*0b60*/  LDS R26, [R27+0x3008] ;  /* 0x003008001b1a7984 */ /* 0x000fe80000000800 */
[----:B------:R-:W1:Y:S01]  /*0b70*/  LDS R27, [R27+0x300c] ;  /* 0x00300c001b1b7984 */ /* 0x000e620000000800 */
[----:B------:R-:W-:-:S04]  /*0b80*/  IMAD R32, R32, 0x40, R31 ;  /* 0x0000004020207824 */ /* 0x000fc800078e021f */
[----:B------:R-:W-:Y:S02]  /*0b90*/  IMAD.WIDE R36, R32, 0x4, R34 ;  /* 0x0000000420247825 */ /* 0x000fe400078e0222 */
[----:B------:R-:W2:Y:S01]  /*0ba0*/  LDC.64 R32, c[0x0][0x228] ;  /* 0x00008a00ff207b82 */ /* 0x000ea20000000a00 */
[----:B------:R-:W-:-:S05]  /*0bb0*/  LOP3.LUT R30, R30, 0x30, R29, 0xfe, !PT ;  /* 0x000000301e1e7812 */ /* 0x000fca00078efe1d */
[----:B------:R-:W-:-:S04]  /*0bc0*/  IMAD R31, R30, 0x40, R31 ;  /* 0x000000401e1f7824 */ /* 0x000fc800078e021f */
[----:B------:R-:W-:Y:S01]  /*0bd0*/  IMAD.WIDE R34, R31, 0x4, R34 ;  /* 0x000000041f227825 */ /* 0x000fe200078e0222 */
[----:B0-----:R0:W-:Y:S03]  /*0be0*/  @!P4 STG.E.128 desc[UR6][R36.64], R20 ;  /* 0x000000142400c986 */ /* 0x0011e6000c101d06 */
[----:B--2---:R-:W-:-:S04]  /*0bf0*/  IMAD.WIDE R28, R28, 0x4, R32 ;  /* 0x000000041c1c7825 */ /* 0x004fc800078e0220 */
[----:B------:R-:W-:-:S04]  /*0c00*/  IMAD.WIDE R30, R0, 0x4, R32 ;  /* 0x00000004001e7825 */ /* 0x000fc800078e0220 */
[--C-:B0-----:R-:W-:Y:S01]  /*0c10*/  IMAD.WIDE R20, R2, 0x4, R32.reuse ;  /* 0x0000000402147825 */ /* 0x101fe200078e0220 */
[----:B-1----:R0:W-:Y:S04]  /*0c20*/  @!P4 STG.E.128 desc[UR6][R34.64], R24 ;  /* 0x000000182200c986 */ /* 0x0021e8000c101d06 */
[----:B------:R0:W-:Y:S04]  /*0c30*/  @!P3 STG.E.128 desc[UR6][R28.64], R12 ;  /* 0x0000000c1c00b986 */ /* 0x0001e8000c101d06 */
[----:B------:R0:W-:Y:S01]  /*0c40*/  @!P2 STG.E.128 desc[UR6][R30.64], R16 ;  /* 0x000000101e00a986 */ /* 0x0001e2000c101d06 */
[----:B------:R-:W-:-:S03]  /*0c50*/  IMAD.WIDE R32, R3, 0x4, R32 ;  /* 0x0000000403207825 */ /* 0x000fc600078e0220 */
[----:B------:R0:W-:Y:S02]  /*0c60*/  @!P1 STG.E.128 desc[UR6][R20.64], R8 ;  /* 0x0000000814009986 */ /* 0x0001e4000c101d06 */
[----:B0-----:R-:W-:Y:S05]  /*0c70*/  @P0 EXIT ;  /* 0x000000000000094d */ /* 0x001fea0003800000 */
[----:B------:R-:W-:Y:S01]  /*0c80*/  STG.E.128 desc[UR6][R32.64], R4 ;  /* 0x0000000420007986 */ /* 0x000fe2000c101d06 */
[----:B------:R-:W-:Y:S05]  /*0c90*/  EXIT ;  /* 0x000000000000794d */ /* 0x000fea0003800000 */
.L_x_0:
[----:B------:R-:W-:-:S00]  /*0ca0*/  BRA `(.L_x_0) ;  /* 0xfffffffc00fc7947 */ /* 0x000fc0000383ffff */
[----:B------:R-:W-:-:S00]  /*0cb0*/  NOP ;  /* 0x0000000000007918 */ /* 0x000fc00000000000 */
        /* <DEDUP_REMOVED lines=12> */
.L_x_1:


//--------------------- .nv.shared.triton_poi_fused_convolution_max_pool2d_with_indices_relu_18 --------------------------
	.section	.nv.shared.triton_poi_fused_convolution_max_pool2d_with_indices_relu_18,"aw",@nobits
	.sectionflags	@""
	.align	16
	.zero		1024


//--------------------- .nv.constant0.triton_poi_fused_convolution_max_pool2d_with_indices_relu_18 --------------------------
	.section	.nv.constant0.triton_poi_fused_convolution_max_pool2d_with_indices_relu_18,"a",@progbits
	.sectionflags	@""
	.align	4
.nv.constant0.triton_poi_fused_convolution_max_pool2d_with_indices_relu_18:
	.zero		568
